//
// Generated by NVIDIA NVVM Compiler
//
// Compiler Build ID: CL-36424714
// Cuda compilation tools, release 13.0, V13.0.88
// Based on NVVM 20.0.0
//

.version 9.0
.target sm_100
.address_size 64

.func  (.param .b32 func_retval0) _Z9grad_atanRKfS0_
(
	.param .b64 _Z9grad_atanRKfS0__param_0,
	.param .b64 _Z9grad_atanRKfS0__param_1
)
;
.func  (.param .b32 func_retval0) _Z12grad_sigmoidRKfS0_
(
	.param .b64 _Z12grad_sigmoidRKfS0__param_0,
	.param .b64 _Z12grad_sigmoidRKfS0__param_1
)
;
.global .align 8 .u64 grad_surrogate_function_pointer[2] = {_Z9grad_atanRKfS0_, _Z12grad_sigmoidRKfS0_};

.func  (.param .b32 func_retval0) _Z9grad_atanRKfS0_(
	.param .b64 _Z9grad_atanRKfS0__param_0,
	.param .b64 _Z9grad_atanRKfS0__param_1
)
{
	.reg .b32 	%f<7>;
	.reg .b64 	%rd<3>;
	.reg .b64 	%fd<5>;

	ld.param.u64 	%rd1, [_Z9grad_atanRKfS0__param_0];
	ld.param.u64 	%rd2, [_Z9grad_atanRKfS0__param_1];
	ld.f32 	%f1, [%rd1];
	cvt.f64.f32 	%fd1, %f1;
	mul.f64 	%fd2, %fd1, 0d3FF921FB54442D18;
	ld.f32 	%f2, [%rd2];
	cvt.f64.f32 	%fd3, %f2;
	mul.f64 	%fd4, %fd2, %fd3;
	cvt.rn.f32.f64 	%f3, %fd4;
	mul.f32 	%f4, %f1, 0f3F000000;
	fma.rn.f32 	%f5, %f3, %f3, 0f3F800000;
	div.rn.f32 	%f6, %f4, %f5;
	st.param.f32 	[func_retval0], %f6;
	ret;

}
.func  (.param .b32 func_retval0) _Z12grad_sigmoidRKfS0_(
	.param .b64 _Z12grad_sigmoidRKfS0__param_0,
	.param .b64 _Z12grad_sigmoidRKfS0__param_1
)
{
	.reg .b32 	%r<3>;
	.reg .b32 	%f<22>;
	.reg .b64 	%rd<3>;

	ld.param.u64 	%rd1, [_Z12grad_sigmoidRKfS0__param_0];
	ld.param.u64 	%rd2, [_Z12grad_sigmoidRKfS0__param_1];
	ld.f32 	%f1, [%rd1];
	neg.f32 	%f2, %f1;
	ld.f32 	%f3, [%rd2];
	mul.f32 	%f4, %f3, %f2;
	fma.rn.f32 	%f5, %f4, 0f3BBB989D, 0f3F000000;
	cvt.sat.f32.f32 	%f6, %f5;
	mov.f32 	%f7, 0f4B400001;
	mov.f32 	%f8, 0f437C0000;
	fma.rm.f32 	%f9, %f6, %f8, %f7;
	add.f32 	%f10, %f9, 0fCB40007F;
	neg.f32 	%f11, %f10;
	fma.rn.f32 	%f12, %f4, 0f3FB8AA3B, %f11;
	fma.rn.f32 	%f13, %f4, 0f32A57060, %f12;
	mov.b32 	%r1, %f9;
	shl.b32 	%r2, %r1, 23;
	mov.b32 	%f14, %r2;
	ex2.approx.ftz.f32 	%f15, %f13;
	fma.rn.f32 	%f16, %f15, %f14, 0f3F800000;
	rcp.rn.f32 	%f17, %f16;
	mov.f32 	%f18, 0f3F800000;
	sub.f32 	%f19, %f18, %f17;
	mul.f32 	%f20, %f17, %f19;
	mul.f32 	%f21, %f1, %f20;
	st.param.f32 	[func_retval0], %f21;
	ret;

}
	// .globl	_Z35LIF_hard_reset_backward_cuda_kernelPfS_PKfS1_S1_S1_S1_ffifffbi
.visible .entry _Z35LIF_hard_reset_backward_cuda_kernelPfS_PKfS1_S1_S1_S1_ffifffbi(
	.param .u64 .ptr .align 1 _Z35LIF_hard_reset_backward_cuda_kernelPfS_PKfS1_S1_S1_S1_ffifffbi_param_0,
	.param .u64 .ptr .align 1 _Z35LIF_hard_reset_backward_cuda_kernelPfS_PKfS1_S1_S1_S1_ffifffbi_param_1,
	.param .u64 .ptr .align 1 _Z35LIF_hard_reset_backward_cuda_kernelPfS_PKfS1_S1_S1_S1_ffifffbi_param_2,
	.param .u64 .ptr .align 1 _Z35LIF_hard_reset_backward_cuda_kernelPfS_PKfS1_S1_S1_S1_ffifffbi_param_3,
	.param .u64 .ptr .align 1 _Z35LIF_hard_reset_backward_cuda_kernelPfS_PKfS1_S1_S1_S1_ffifffbi_param_4,
	.param .u64 .ptr .align 1 _Z35LIF_hard_reset_backward_cuda_kernelPfS_PKfS1_S1_S1_S1_ffifffbi_param_5,
	.param .u64 .ptr .align 1 _Z35LIF_hard_reset_backward_cuda_kernelPfS_PKfS1_S1_S1_S1_ffifffbi_param_6,
	.param .f32 _Z35LIF_hard_reset_backward_cuda_kernelPfS_PKfS1_S1_S1_S1_ffifffbi_param_7,
	.param .f32 _Z35LIF_hard_reset_backward_cuda_kernelPfS_PKfS1_S1_S1_S1_ffifffbi_param_8,
	.param .u32 _Z35LIF_hard_reset_backward_cuda_kernelPfS_PKfS1_S1_S1_S1_ffifffbi_param_9,
	.param .f32 _Z35LIF_hard_reset_backward_cuda_kernelPfS_PKfS1_S1_S1_S1_ffifffbi_param_10,
	.param .f32 _Z35LIF_hard_reset_backward_cuda_kernelPfS_PKfS1_S1_S1_S1_ffifffbi_param_11,
	.param .f32 _Z35LIF_hard_reset_backward_cuda_kernelPfS_PKfS1_S1_S1_S1_ffifffbi_param_12,
	.param .u8 _Z35LIF_hard_reset_backward_cuda_kernelPfS_PKfS1_S1_S1_S1_ffifffbi_param_13,
	.param .u32 _Z35LIF_hard_reset_backward_cuda_kernelPfS_PKfS1_S1_S1_S1_ffifffbi_param_14
)
{
	.local .align 4 .b8 	__local_depot2[8];
	.reg .b64 	%SP;
	.reg .b64 	%SPL;
	.reg .pred 	%p<3>;
	.reg .b16 	%rs<2>;
	.reg .b32 	%r<7>;
	.reg .b32 	%f<30>;
	.reg .b64 	%rd<36>;

	mov.u64 	%SPL, __local_depot2;
	cvta.local.u64 	%SP, %SPL;
	ld.param.u64 	%rd5, [_Z35LIF_hard_reset_backward_cuda_kernelPfS_PKfS1_S1_S1_S1_ffifffbi_param_1];
	ld.param.u64 	%rd7, [_Z35LIF_hard_reset_backward_cuda_kernelPfS_PKfS1_S1_S1_S1_ffifffbi_param_2];
	ld.param.u64 	%rd8, [_Z35LIF_hard_reset_backward_cuda_kernelPfS_PKfS1_S1_S1_S1_ffifffbi_param_3];
	ld.param.u64 	%rd6, [_Z35LIF_hard_reset_backward_cuda_kernelPfS_PKfS1_S1_S1_S1_ffifffbi_param_5];
	ld.param.u64 	%rd9, [_Z35LIF_hard_reset_backward_cuda_kernelPfS_PKfS1_S1_S1_S1_ffifffbi_param_6];
	ld.param.f32 	%f6, [_Z35LIF_hard_reset_backward_cuda_kernelPfS_PKfS1_S1_S1_S1_ffifffbi_param_7];
	ld.param.f32 	%f7, [_Z35LIF_hard_reset_backward_cuda_kernelPfS_PKfS1_S1_S1_S1_ffifffbi_param_8];
	ld.param.u32 	%r3, [_Z35LIF_hard_reset_backward_cuda_kernelPfS_PKfS1_S1_S1_S1_ffifffbi_param_9];
	ld.param.f32 	%f8, [_Z35LIF_hard_reset_backward_cuda_kernelPfS_PKfS1_S1_S1_S1_ffifffbi_param_10];
	ld.param.f32 	%f9, [_Z35LIF_hard_reset_backward_cuda_kernelPfS_PKfS1_S1_S1_S1_ffifffbi_param_11];
	ld.param.f32 	%f10, [_Z35LIF_hard_reset_backward_cuda_kernelPfS_PKfS1_S1_S1_S1_ffifffbi_param_12];
	ld.param.s8 	%rs1, [_Z35LIF_hard_reset_backward_cuda_kernelPfS_PKfS1_S1_S1_S1_ffifffbi_param_13];
	ld.param.u32 	%r2, [_Z35LIF_hard_reset_backward_cuda_kernelPfS_PKfS1_S1_S1_S1_ffifffbi_param_14];
	cvta.to.global.u64 	%rd1, %rd9;
	cvta.to.global.u64 	%rd2, %rd8;
	cvta.to.global.u64 	%rd3, %rd7;
	add.u64 	%rd10, %SP, 0;
	add.u64 	%rd11, %SPL, 0;
	st.local.f32 	[%rd11], %f10;
	mov.u32 	%r4, %ctaid.x;
	mov.u32 	%r5, %ntid.x;
	mov.u32 	%r6, %tid.x;
	mad.lo.s32 	%r1, %r4, %r5, %r6;
	setp.ge.s32 	%p1, %r1, %r3;
	@%p1 bra 	$L__BB2_5;
	cvta.to.global.u64 	%rd12, %rd6;
	add.u64 	%rd13, %SP, 4;
	add.u64 	%rd14, %SPL, 4;
	mul.wide.s32 	%rd15, %r1, 4;
	add.s64 	%rd16, %rd12, %rd15;
	ld.global.nc.f32 	%f1, [%rd16];
	sub.f32 	%f11, %f1, %f6;
	st.local.f32 	[%rd14], %f11;
	mul.wide.s32 	%rd17, %r2, 8;
	mov.u64 	%rd18, grad_surrogate_function_pointer;
	add.s64 	%rd19, %rd18, %rd17;
	ld.global.nc.u64 	%rd20, [%rd19];
	{ // callseq 0, 0
	.param .b64 param0;
	st.param.b64 	[param0], %rd10;
	.param .b64 param1;
	st.param.b64 	[param1], %rd13;
	.param .b32 retval0;
	prototype_0 : .callprototype (.param .b32 _) _ (.param .b64 _, .param .b64 _);
	call (retval0), 
	%rd20, 
	(
	param0, 
	param1
	)
	, prototype_0;
	ld.param.f32 	%f12, [retval0];
	} // callseq 0
	setp.eq.s16 	%p2, %rs1, 0;
	@%p2 bra 	$L__BB2_3;
	add.s64 	%rd23, %rd3, %rd15;
	ld.global.nc.f32 	%f13, [%rd23];
	add.s64 	%rd24, %rd2, %rd15;
	ld.global.nc.f32 	%f14, [%rd24];
	add.s64 	%rd25, %rd1, %rd15;
	ld.global.nc.f32 	%f15, [%rd25];
	mov.f32 	%f16, 0f3F800000;
	sub.f32 	%f17, %f16, %f15;
	mul.f32 	%f18, %f14, %f17;
	fma.rn.f32 	%f29, %f12, %f13, %f18;
	bra.uni 	$L__BB2_4;
$L__BB2_3:
	add.s64 	%rd27, %rd3, %rd15;
	ld.global.nc.f32 	%f19, [%rd27];
	add.s64 	%rd28, %rd2, %rd15;
	ld.global.nc.f32 	%f20, [%rd28];
	add.s64 	%rd29, %rd1, %rd15;
	ld.global.nc.f32 	%f21, [%rd29];
	mov.f32 	%f22, 0f3F800000;
	sub.f32 	%f23, %f22, %f21;
	sub.f32 	%f24, %f7, %f1;
	fma.rn.f32 	%f25, %f12, %f24, %f23;
	mul.f32 	%f26, %f20, %f25;
	fma.rn.f32 	%f29, %f12, %f19, %f26;
$L__BB2_4:
	ld.param.u64 	%rd35, [_Z35LIF_hard_reset_backward_cuda_kernelPfS_PKfS1_S1_S1_S1_ffifffbi_param_0];
	mul.f32 	%f27, %f8, %f29;
	cvta.to.global.u64 	%rd30, %rd35;
	add.s64 	%rd32, %rd30, %rd15;
	st.global.f32 	[%rd32], %f27;
	mul.f32 	%f28, %f9, %f29;
	cvta.to.global.u64 	%rd33, %rd5;
	add.s64 	%rd34, %rd33, %rd15;
	st.global.f32 	[%rd34], %f28;
$L__BB2_5:
	ret;

}


// ===== COMPILED SASS (sm_100) =====

	.target	sm_100

	.elftype	@"ET_EXEC"


//--------------------- .note.nv.tkinfo           --------------------------
	.section	.note.nv.tkinfo,"",@"SHT_NOTE"
	.sectionflags	@"SHF_NOTE_NV_TKINFO"
	.tkinfo
        /*0018*/ 	.word	0x00000002
        /*0030*/ 	.string	""
        /*0030*/ 	.string	"ptxas"
        /*0030*/ 	.string	"Cuda compilation tools, release 13.0, V13.0.88"
        /*0030*/ 	.string	"Build cuda_13.0.r13.0/compiler.36424714_0"
        /*0030*/ 	.string	"-arch sm_100 -m 64 "



//--------------------- .note.nv.cuinfo           --------------------------
	.section	.note.nv.cuinfo,"",@"SHT_NOTE"
	.sectionflags	@"SHF_NOTE_NV_CUINFO"
        /*0018*/ 	.short	0x0002
        /*001a*/ 	.short	0x0064
        /*001c*/ 	.short	0x0082
	.zero		2


//--------------------- .nv.info                  --------------------------
	.section	.nv.info,"",@"SHT_CUDA_INFO"
	.align	4


	//----- nvinfo : EIATTR_REGCOUNT
	.align		4
        /*0000*/ 	.byte	0x04, 0x2f
        /*0002*/ 	.short	(.L_2 - .L_1)
	.align		4
.L_1:
        /*0004*/ 	.word	index@(_Z35LIF_hard_reset_backward_cuda_kernelPfS_PKfS1_S1_S1_S1_ffifffbi)
        /*0008*/ 	.word	0x00000018


	//----- nvinfo : EIATTR_FRAME_SIZE
	.align		4
.L_2:
        /*000c*/ 	.byte	0x04, 0x11
        /*000e*/ 	.short	(.L_4 - .L_3)
	.align		4
.L_3:
        /*0010*/ 	.word	index@($__internal_1_$__cuda_sm3x_div_rn_noftz_f32_slowpath)
        /*0014*/ 	.word	0x00000020


	//----- nvinfo : EIATTR_FRAME_SIZE
	.align		4
.L_4:
        /*0018*/ 	.byte	0x04, 0x11
        /*001a*/ 	.short	(.L_6 - .L_5)
	.align		4
.L_5:
        /*001c*/ 	.word	index@($__internal_0_$__cuda_sm20_rcp_rn_f32_slowpath)
        /*0020*/ 	.word	0x00000020


	//----- nvinfo : EIATTR_FRAME_SIZE
	.align		4
.L_6:
        /*0024*/ 	.byte	0x04, 0x11
        /*0026*/ 	.short	(.L_8 - .L_7)
	.align		4
.L_7:
        /*0028*/ 	.word	index@($_Z35LIF_hard_reset_backward_cuda_kernelPfS_PKfS1_S1_S1_S1_ffifffbi$_Z9grad_atanRKfS0_)
        /*002c*/ 	.word	0x00000020


	//----- nvinfo : EIATTR_FRAME_SIZE
	.align		4
.L_8:
        /*0030*/ 	.byte	0x04, 0x11
        /*0032*/ 	.short	(.L_10 - .L_9)
	.align		4
.L_9:
        /*0034*/ 	.word	index@($_Z35LIF_hard_reset_backward_cuda_kernelPfS_PKfS1_S1_S1_S1_ffifffbi$_Z12grad_sigmoidRKfS0_)
        /*0038*/ 	.word	0x00000020


	//----- nvinfo : EIATTR_FRAME_SIZE
	.align		4
.L_10:
        /*003c*/ 	.byte	0x04, 0x11
        /*003e*/ 	.short	(.L_12 - .L_11)
	.align		4
.L_11:
        /*0040*/ 	.word	index@(_Z35LIF_hard_reset_backward_cuda_kernelPfS_PKfS1_S1_S1_S1_ffifffbi)
        /*0044*/ 	.word	0x00000020


	//----- nvinfo : EIATTR_MIN_STACK_SIZE
	.align		4
.L_12:
        /*0048*/ 	.byte	0x04, 0x12
        /*004a*/ 	.short	(.L_14 - .L_13)
	.align		4
.L_13:
        /*004c*/ 	.word	index@(_Z35LIF_hard_reset_backward_cuda_kernelPfS_PKfS1_S1_S1_S1_ffifffbi)
        /*0050*/ 	.word	0x00000020
.L_14:


//--------------------- .nv.compat                --------------------------
	.section	.nv.compat,"",@"SHT_CUDA_COMPAT_INFO"
	.align	4
        /*0000*/ 	.byte	0x02, 0x09, 0x00, 0x00, 0x02, 0x02, 0x01, 0x00, 0x02, 0x05, 0x05, 0x00, 0x03, 0x07, 0x01, 0x01
        /*0010*/ 	.byte	0x02, 0x03, 0x00, 0x00, 0x02, 0x06, 0x01, 0x00, 0x04, 0x0b, 0x08, 0x00, 0x01, 0x00, 0x00, 0x00
        /*0020*/ 	.byte	0x00, 0x00, 0x00, 0x00


//--------------------- .nv.info._Z35LIF_hard_reset_backward_cuda_kernelPfS_PKfS1_S1_S1_S1_ffifffbi --------------------------
	.section	.nv.info._Z35LIF_hard_reset_backward_cuda_kernelPfS_PKfS1_S1_S1_S1_ffifffbi,"",@"SHT_CUDA_INFO"
	.sectionflags	@""
	.align	4


	//----- nvinfo : EIATTR_CUDA_API_VERSION
	.align		4
        /*0000*/ 	.byte	0x04, 0x37
        /*0002*/ 	.short	(.L_16 - .L_15)
.L_15:
        /*0004*/ 	.word	0x00000082


	//----- nvinfo : EIATTR_KPARAM_INFO
	.align		4
.L_16:
        /*0008*/ 	.byte	0x04, 0x17
        /*000a*/ 	.short	(.L_18 - .L_17)
.L_17:
        /*000c*/ 	.word	0x00000000
        /*0010*/ 	.short	0x000e
        /*0012*/ 	.short	0x0054
        /*0014*/ 	.byte	0x00, 0xf0, 0x11, 0x00


	//----- nvinfo : EIATTR_KPARAM_INFO
	.align		4
.L_18:
        /*0018*/ 	.byte	0x04, 0x17
        /*001a*/ 	.short	(.L_20 - .L_19)
.L_19:
        /*001c*/ 	.word	0x00000000
        /*0020*/ 	.short	0x000d
        /*0022*/ 	.short	0x0050
        /*0024*/ 	.byte	0x00, 0xf0, 0x05, 0x00


	//----- nvinfo : EIATTR_KPARAM_INFO
	.align		4
.L_20:
        /*0028*/ 	.byte	0x04, 0x17
        /*002a*/ 	.short	(.L_22 - .L_21)
.L_21:
        /*002c*/ 	.word	0x00000000
        /*0030*/ 	.short	0x000c
        /*0032*/ 	.short	0x004c
        /*0034*/ 	.byte	0x00, 0xf0, 0x11, 0x00


	//----- nvinfo : EIATTR_KPARAM_INFO
	.align		4
.L_22:
        /*0038*/ 	.byte	0x04, 0x17
        /*003a*/ 	.short	(.L_24 - .L_23)
.L_23:
        /*003c*/ 	.word	0x00000000
        /*0040*/ 	.short	0x000b
        /*0042*/ 	.short	0x0048
        /*0044*/ 	.byte	0x00, 0xf0, 0x11, 0x00


	//----- nvinfo : EIATTR_KPARAM_INFO
	.align		4
.L_24:
        /*0048*/ 	.byte	0x04, 0x17
        /*004a*/ 	.short	(.L_26 - .L_25)
.L_25:
        /*004c*/ 	.word	0x00000000
        /*0050*/ 	.short	0x000a
        /*0052*/ 	.short	0x0044
        /*0054*/ 	.byte	0x00, 0xf0, 0x11, 0x00


	//----- nvinfo : EIATTR_KPARAM_INFO
	.align		4
.L_26:
        /*0058*/ 	.byte	0x04, 0x17
        /*005a*/ 	.short	(.L_28 - .L_27)
.L_27:
        /*005c*/ 	.word	0x00000000
        /*0060*/ 	.short	0x0009
        /*0062*/ 	.short	0x0040
        /*0064*/ 	.byte	0x00, 0xf0, 0x11, 0x00


	//----- nvinfo : EIATTR_KPARAM_INFO
	.align		4
.L_28:
        /*0068*/ 	.byte	0x04, 0x17
        /*006a*/ 	.short	(.L_30 - .L_29)
.L_29:
        /*006c*/ 	.word	0x00000000
        /*0070*/ 	.short	0x0008
        /*0072*/ 	.short	0x003c
        /*0074*/ 	.byte	0x00, 0xf0, 0x11, 0x00


	//----- nvinfo : EIATTR_KPARAM_INFO
	.align		4
.L_30:
        /*0078*/ 	.byte	0x04, 0x17
        /*007a*/ 	.short	(.L_32 - .L_31)
.L_31:
        /*007c*/ 	.word	0x00000000
        /*0080*/ 	.short	0x0007
        /*0082*/ 	.short	0x0038
        /*0084*/ 	.byte	0x00, 0xf0, 0x11, 0x00


	//----- nvinfo : EIATTR_KPARAM_INFO
	.align		4
.L_32:
        /*0088*/ 	.byte	0x04, 0x17
        /*008a*/ 	.short	(.L_34 - .L_33)
.L_33:
        /*008c*/ 	.word	0x00000000
        /*0090*/ 	.short	0x0006
        /*0092*/ 	.short	0x0030
        /*0094*/ 	.byte	0x00, 0xf5, 0x21, 0x00


	//----- nvinfo : EIATTR_KPARAM_INFO
	.align		4
.L_34:
        /*0098*/ 	.byte	0x04, 0x17
        /*009a*/ 	.short	(.L_36 - .L_35)
.L_35:
        /*009c*/ 	.word	0x00000000
        /*00a0*/ 	.short	0x0005
        /*00a2*/ 	.short	0x0028
        /*00a4*/ 	.byte	0x00, 0xf5, 0x21, 0x00


	//----- nvinfo : EIATTR_KPARAM_INFO
	.align		4
.L_36:
        /*00a8*/ 	.byte	0x04, 0x17
        /*00aa*/ 	.short	(.L_38 - .L_37)
.L_37:
        /*00ac*/ 	.word	0x00000000
        /*00b0*/ 	.short	0x0004
        /*00b2*/ 	.short	0x0020
        /*00b4*/ 	.byte	0x00, 0xf5, 0x21, 0x00


	//----- nvinfo : EIATTR_KPARAM_INFO
	.align		4
.L_38:
        /*00b8*/ 	.byte	0x04, 0x17
        /*00ba*/ 	.short	(.L_40 - .L_39)
.L_39:
        /*00bc*/ 	.word	0x00000000
        /*00c0*/ 	.short	0x0003
        /*00c2*/ 	.short	0x0018
        /*00c4*/ 	.byte	0x00, 0xf5, 0x21, 0x00


	//----- nvinfo : EIATTR_KPARAM_INFO
	.align		4
.L_40:
        /*00c8*/ 	.byte	0x04, 0x17
        /*00ca*/ 	.short	(.L_42 - .L_41)
.L_41:
        /*00cc*/ 	.word	0x00000000
        /*00d0*/ 	.short	0x0002
        /*00d2*/ 	.short	0x0010
        /*00d4*/ 	.byte	0x00, 0xf5, 0x21, 0x00


	//----- nvinfo : EIATTR_KPARAM_INFO
	.align		4
.L_42:
        /*00d8*/ 	.byte	0x04, 0x17
        /*00da*/ 	.short	(.L_44 - .L_43)
.L_43:
        /*00dc*/ 	.word	0x00000000
        /*00e0*/ 	.short	0x0001
        /*00e2*/ 	.short	0x0008
        /*00e4*/ 	.byte	0x00, 0xf5, 0x21, 0x00


	//----- nvinfo : EIATTR_KPARAM_INFO
	.align		4
.L_44:
        /*00e8*/ 	.byte	0x04, 0x17
        /*00ea*/ 	.short	(.L_46 - .L_45)
.L_45:
        /*00ec*/ 	.word	0x00000000
        /*00f0*/ 	.short	0x0000
        /*00f2*/ 	.short	0x0000
        /*00f4*/ 	.byte	0x00, 0xf5, 0x21, 0x00


	//----- nvinfo : EIATTR_SPARSE_MMA_MASK
	.align		4
.L_46:
        /*00f8*/ 	.byte	0x03, 0x50
        /*00fa*/ 	.short	0x0000


	//----- nvinfo : EIATTR_MAXREG_COUNT
	.align		4
        /*00fc*/ 	.byte	0x03, 0x1b
        /*00fe*/ 	.short	0x00ff


	//----- nvinfo : EIATTR_MERCURY_ISA_VERSION
	.align		4
        /*0100*/ 	.byte	0x03, 0x5f
        /*0102*/ 	.short	0x0101


	//----- nvinfo : EIATTR_VRC_CTA_INIT_COUNT
	.align		4
        /*0104*/ 	.byte	0x02, 0x4a
	.zero		1
	.zero		1


	//----- nvinfo : EIATTR_EXIT_INSTR_OFFSETS
	.align		4
        /*0108*/ 	.byte	0x04, 0x1c
        /*010a*/ 	.short	(.L_48 - .L_47)


	//   ....[0]....
.L_47:
        /*010c*/ 	.word	0x000000e0


	//   ....[1]....
        /*0110*/ 	.word	0x000003d0


	//----- nvinfo : EIATTR_CRS_STACK_SIZE
	.align		4
.L_48:
        /*0114*/ 	.byte	0x04, 0x1e
        /*0116*/ 	.short	(.L_50 - .L_49)
.L_49:
        /*0118*/ 	.word	0x00000000


	//----- nvinfo : EIATTR_CBANK_PARAM_SIZE
	.align		4
.L_50:
        /*011c*/ 	.byte	0x03, 0x19
        /*011e*/ 	.short	0x0058


	//----- nvinfo : EIATTR_PARAM_CBANK
	.align		4
        /*0120*/ 	.byte	0x04, 0x0a
        /*0122*/ 	.short	(.L_52 - .L_51)
	.align		4
.L_51:
        /*0124*/ 	.word	index@(.nv.constant0._Z35LIF_hard_reset_backward_cuda_kernelPfS_PKfS1_S1_S1_S1_ffifffbi)
        /*0128*/ 	.short	0x0380
        /*012a*/ 	.short	0x0058


	//----- nvinfo : EIATTR_SW_WAR
	.align		4
.L_52:
        /*012c*/ 	.byte	0x04, 0x36
        /*012e*/ 	.short	(.L_54 - .L_53)
.L_53:
        /*0130*/ 	.word	0x00000008
.L_54:


//--------------------- .nv.callgraph             --------------------------
	.section	.nv.callgraph,"",@"SHT_CUDA_CALLGRAPH"
	.align	4
	.sectionentsize	8
	.align		4
        /*0000*/ 	.word	0x00000000
	.align		4
        /*0004*/ 	.word	0xffffffff
	.align		4
        /*0008*/ 	.word	0x00000000
	.align		4
        /*000c*/ 	.word	0xfffffffe
	.align		4
        /*0010*/ 	.word	0x00000000
	.align		4
        /*0014*/ 	.word	0xfffffffd
	.align		4
        /*0018*/ 	.word	0x00000000
	.align		4
        /*001c*/ 	.word	0xfffffffc


//--------------------- .nv.constant4             --------------------------
	.section	.nv.constant4,"a",@progbits
	.align	8
	.align		8
.nv.constant4:
        /*0000*/ 	.dword	grad_surrogate_function_pointer


//--------------------- .text._Z35LIF_hard_reset_backward_cuda_kernelPfS_PKfS1_S1_S1_S1_ffifffbi --------------------------
	.section	.text._Z35LIF_hard_reset_backward_cuda_kernelPfS_PKfS1_S1_S1_S1_ffifffbi,"ax",@progbits
	.align	128
        .global         _Z35LIF_hard_reset_backward_cuda_kernelPfS_PKfS1_S1_S1_S1_ffifffbi
        .type           _Z35LIF_hard_reset_backward_cuda_kernelPfS_PKfS1_S1_S1_S1_ffifffbi,@function
        .size           _Z35LIF_hard_reset_backward_cuda_kernelPfS_PKfS1_S1_S1_S1_ffifffbi,(.L_x_24 - _Z35LIF_hard_reset_backward_cuda_kernelPfS_PKfS1_S1_S1_S1_ffifffbi)
        .other          _Z35LIF_hard_reset_backward_cuda_kernelPfS_PKfS1_S1_S1_S1_ffifffbi,@"STO_CUDA_ENTRY STV_DEFAULT"
_Z35LIF_hard_reset_backward_cuda_kernelPfS_PKfS1_S1_S1_S1_ffifffbi:
.text._Z35LIF_hard_reset_backward_cuda_kernelPfS_PKfS1_S1_S1_S1_ffifffbi:
[----:B------:R-:W0:Y:S01]  /*0000*/  LDC R1, c[0x0][0x37c] ;  /* 0x0000df00ff017b82 */ /* 0x000e220000000800 */
[----:B------:R-:W1:Y:S01]  /*0010*/  S2R R3, SR_TID.X ;  /* 0x0000000000037919 */ /* 0x000e620000002100 */
[----:B------:R-:W2:Y:S06]  /*0020*/  LDCU UR5, c[0x0][0x2fc] ;  /* 0x00005f80ff0577ac */ /* 0x000eac0008000800 */
[----:B------:R-:W1:Y:S01]  /*0030*/  S2UR UR6, SR_CTAID.X ;  /* 0x00000000000679c3 */ /* 0x000e620000002500 */
[----:B0-----:R-:W-:Y:S01]  /*0040*/  VIADD R1, R1, 0xfffffff8 ;  /* 0xfffffff801017836 */ /* 0x001fe20000000000 */
[----:B------:R-:W0:Y:S01]  /*0050*/  LDCU UR7, c[0x0][0x3c0] ;  /* 0x00007800ff0777ac */ /* 0x000e220008000800 */
[----:B------:R-:W3:Y:S05]  /*0060*/  LDCU UR4, c[0x0][0x2f8] ;  /* 0x00005f00ff0477ac */ /* 0x000eea0008000800 */
[----:B------:R-:W1:Y:S08]  /*0070*/  LDC R16, c[0x0][0x360] ;  /* 0x0000d800ff107b82 */ /* 0x000e700000000800 */
[----:B------:R-:W4:Y:S01]  /*0080*/  LDC R0, c[0x0][0x3cc] ;  /* 0x0000f300ff007b82 */ /* 0x000f220000000800 */
[----:B---3--:R-:W-:-:S05]  /*0090*/  IADD3 R4, P1, PT, R1, UR4, RZ ;  /* 0x0000000401047c10 */ /* 0x008fca000ff3e0ff */
[----:B--2---:R-:W-:Y:S02]  /*00a0*/  IMAD.X R5, RZ, RZ, UR5, P1 ;  /* 0x00000005ff057e24 */ /* 0x004fe400088e06ff */
[----:B-1----:R-:W-:-:S05]  /*00b0*/  IMAD R16, R16, UR6, R3 ;  /* 0x0000000610107c24 */ /* 0x002fca000f8e0203 */
[----:B0-----:R-:W-:Y:S01]  /*00c0*/  ISETP.GE.AND P0, PT, R16, UR7, PT ;  /* 0x0000000710007c0c */ /* 0x001fe2000bf06270 */
[----:B----4-:R0:W-:-:S12]  /*00d0*/  STL [R1], R0 ;  /* 0x0000000001007387 */ /* 0x0101d80000100800 */
[----:B0-----:R-:W-:Y:S05]  /*00e0*/  @P0 EXIT ;  /* 0x000000000000094d */ /* 0x001fea0003800000 */
[----:B------:R-:W0:Y:S01]  /*00f0*/  LDC.64 R2, c[0x0][0x3a8] ;  /* 0x0000ea00ff027b82 */ /* 0x000e220000000a00 */
[----:B------:R-:W1:Y:S01]  /*0100*/  LDCU.64 UR36, c[0x0][0x358] ;  /* 0x00006b00ff2477ac */ /* 0x000e620008000a00 */
[----:B------:R-:W2:Y:S06]  /*0110*/  LDCU UR4, c[0x0][0x3b8] ;  /* 0x00007700ff0477ac */ /* 0x000eac0008000800 */
[----:B------:R-:W3:Y:S08]  /*0120*/  LDC R7, c[0x0][0x3d4] ;  /* 0x0000f500ff077b82 */ /* 0x000ef00000000800 */
[----:B------:R-:W3:Y:S01]  /*0130*/  LDC.64 R8, c[0x4][RZ] ;  /* 0x01000000ff087b82 */ /* 0x000ee20000000a00 */
[----:B0-----:R-:W-:-:S06]  /*0140*/  IMAD.WIDE R2, R16, 0x4, R2 ;  /* 0x0000000410027825 */ /* 0x001fcc00078e0202 */
[----:B-1----:R-:W2:Y:S01]  /*0150*/  LDG.E.CONSTANT R2, desc[UR36][R2.64] ;  /* 0x0000002402027981 */ /* 0x002ea2000c1e9900 */
[----:B---3--:R-:W-:-:S06]  /*0160*/  IMAD.WIDE R8, R7, 0x8, R8 ;  /* 0x0000000807087825 */ /* 0x008fcc00078e0208 */
[----:B------:R-:W5:Y:S01]  /*0170*/  LDG.E.64.CONSTANT R8, desc[UR36][R8.64] ;  /* 0x0000002408087981 */ /* 0x000f62000c1e9b00 */
[----:B------:R-:W-:Y:S01]  /*0180*/  IADD3 R6, P0, PT, R4, 0x4, RZ ;  /* 0x0000000404067810 */ /* 0x000fe20007f1e0ff */
[----:B------:R-:W-:Y:S01]  /*0190*/  IMAD.MOV.U32 R21, RZ, RZ, 0x0 ;  /* 0x00000000ff157424 */ /* 0x000fe200078e00ff */
[----:B------:R-:W-:Y:S02]  /*01a0*/  MOV R20, 0x1f0 ;  /* 0x000001f000147802 */ /* 0x000fe40000000f00 */
[----:B------:R-:W-:Y:S01]  /*01b0*/  IADD3.X R7, PT, PT, RZ, R5, RZ, P0, !PT ;  /* 0x00000005ff077210 */ /* 0x000fe200007fe4ff */
[----:B--2---:R-:W-:-:S05]  /*01c0*/  FADD R0, R2, -UR4 ;  /* 0x8000000402007e21 */ /* 0x004fca0008000000 */
[----:B------:R0:W-:Y:S03]  /*01d0*/  STL [R1+0x4], R0 ;  /* 0x0000040001007387 */ /* 0x0001e60000100800 */
[----:B0----5:R-:W-:Y:S05]  /*01e0*/  CALL.REL.NOINC R8 `(_Z35LIF_hard_reset_backward_cuda_kernelPfS_PKfS1_S1_S1_S1_ffifffbi) ;  /* 0xfffffffc08847344 */ /* 0x021fea0003c3ffff */
[----:B------:R-:W0:Y:S01]  /*01f0*/  LDC.64 R14, c[0x0][0x3b0] ;  /* 0x0000ec00ff0e7b82 */ /* 0x000e220000000a00 */
[----:B------:R-:W1:Y:S01]  /*0200*/  LDCU.U8 UR4, c[0x0][0x3d0] ;  /* 0x00007a00ff0477ac */ /* 0x000e620008000000 */
[----:B------:R-:W2:Y:S06]  /*0210*/  LDCU UR5, c[0x0][0x3c8] ;  /* 0x00007900ff0577ac */ /* 0x000eac0008000800 */
[----:B------:R-:W3:Y:S08]  /*0220*/  LDC.64 R12, c[0x0][0x398] ;  /* 0x0000e600ff0c7b82 */ /* 0x000ef00000000a00 */
[----:B------:R-:W4:Y:S01]  /*0230*/  LDC.64 R10, c[0x0][0x390] ;  /* 0x0000e400ff0a7b82 */ /* 0x000f220000000a00 */
[----:B0-----:R-:W-:-:S07]  /*0240*/  IMAD.WIDE R14, R16, 0x4, R14 ;  /* 0x00000004100e7825 */ /* 0x001fce00078e020e */
[----:B------:R-:W0:Y:S01]  /*0250*/  LDC.64 R8, c[0x0][0x380] ;  /* 0x0000e000ff087b82 */ /* 0x000e220000000a00 */
[----:B------:R-:W5:Y:S01]  /*0260*/  LDG.E.CONSTANT R14, desc[UR36][R14.64] ;  /* 0x000000240e0e7981 */ /* 0x000f62000c1e9900 */
[----:B---3--:R-:W-:-:S06]  /*0270*/  IMAD.WIDE R12, R16, 0x4, R12 ;  /* 0x00000004100c7825 */ /* 0x008fcc00078e020c */
[----:B------:R-:W3:Y:S01]  /*0280*/  LDC.64 R6, c[0x0][0x388] ;  /* 0x0000e200ff067b82 */ /* 0x000ee20000000a00 */
[----:B------:R-:W2:Y:S01]  /*0290*/  LDG.E.CONSTANT R12, desc[UR36][R12.64] ;  /* 0x000000240c0c7981 */ /* 0x000ea2000c1e9900 */
[----:B----4-:R-:W-:-:S06]  /*02a0*/  IMAD.WIDE R10, R16, 0x4, R10 ;  /* 0x00000004100a7825 */ /* 0x010fcc00078e020a */
[----:B------:R-:W4:Y:S01]  /*02b0*/  LDG.E.CONSTANT R11, desc[UR36][R10.64] ;  /* 0x000000240a0b7981 */ /* 0x000f22000c1e9900 */
[----:B-1----:R-:W-:-:S06]  /*02c0*/  UPRMT UR4, UR4, 0x8880, URZ ;  /* 0x0000888004047896 */ /* 0x002fcc00080000ff */
[----:B------:R-:W-:-:S05]  /*02d0*/  ISETP.NE.AND P0, PT, RZ, UR4, PT ;  /* 0x00000004ff007c0c */ /* 0x000fca000bf05270 */
[----:B------:R-:W1:Y:S08]  /*02e0*/  LDCU UR4, c[0x0][0x3c4] ;  /* 0x00007880ff0477ac */ /* 0x000e700008000800 */
[----:B------:R-:W1:Y:S01]  /*02f0*/  @!P0 LDC R3, c[0x0][0x3bc] ;  /* 0x0000ef00ff038b82 */ /* 0x000e620000000800 */
[----:B0-----:R-:W-:-:S04]  /*0300*/  IMAD.WIDE R8, R16, 0x4, R8 ;  /* 0x0000000410087825 */ /* 0x001fc800078e0208 */
[----:B---3--:R-:W-:-:S04]  /*0310*/  IMAD.WIDE R6, R16, 0x4, R6 ;  /* 0x0000000410067825 */ /* 0x008fc800078e0206 */
[----:B-1----:R-:W-:Y:S01]  /*0320*/  @!P0 FADD R2, -R2, R3 ;  /* 0x0000000302028221 */ /* 0x002fe20000000100 */
[----:B-----5:R-:W-:-:S04]  /*0330*/  FADD R3, -R14, 1 ;  /* 0x3f8000000e037421 */ /* 0x020fc80000000100 */
[----:B------:R-:W-:Y:S01]  /*0340*/  @!P0 FFMA R5, R4, R2, R3 ;  /* 0x0000000204058223 */ /* 0x000fe20000000003 */
[----:B--2---:R-:W-:-:S03]  /*0350*/  @P0 FMUL R0, R12, R3 ;  /* 0x000000030c000220 */ /* 0x004fc60000400000 */
[----:B------:R-:W-:Y:S01]  /*0360*/  @!P0 FMUL R5, R12, R5 ;  /* 0x000000050c058220 */ /* 0x000fe20000400000 */
[----:B----4-:R-:W-:-:S03]  /*0370*/  @P0 FFMA R0, R4, R11, R0 ;  /* 0x0000000b04000223 */ /* 0x010fc60000000000 */
[----:B------:R-:W-:-:S04]  /*0380*/  @!P0 FFMA R0, R4, R11, R5 ;  /* 0x0000000b04008223 */ /* 0x000fc80000000005 */
[C---:B------:R-:W-:Y:S01]  /*0390*/  FMUL R3, R0.reuse, UR4 ;  /* 0x0000000400037c20 */ /* 0x040fe20008400000 */
[----:B------:R-:W-:-:S04]  /*03a0*/  FMUL R5, R0, UR5 ;  /* 0x0000000500057c20 */ /* 0x000fc80008400000 */
[----:B------:R-:W-:Y:S04]  /*03b0*/  STG.E desc[UR36][R8.64], R3 ;  /* 0x0000000308007986 */ /* 0x000fe8000c101924 */
[----:B------:R-:W-:Y:S01]  /*03c0*/  STG.E desc[UR36][R6.64], R5 ;  /* 0x0000000506007986 */ /* 0x000fe2000c101924 */
[----:B------:R-:W-:Y:S05]  /*03d0*/  EXIT ;  /* 0x000000000000794d */ /* 0x000fea0003800000 */
        .type           $_Z35LIF_hard_reset_backward_cuda_kernelPfS_PKfS1_S1_S1_S1_ffifffbi$_Z12grad_sigmoidRKfS0_,@function
        .size           $_Z35LIF_hard_reset_backward_cuda_kernelPfS_PKfS1_S1_S1_S1_ffifffbi$_Z12grad_sigmoidRKfS0_,($_Z35LIF_hard_reset_backward_cuda_kernelPfS_PKfS1_S1_S1_S1_ffifffbi$_Z9grad_atanRKfS0_ - $_Z35LIF_hard_reset_backward_cuda_kernelPfS_PKfS1_S1_S1_S1_ffifffbi$_Z12grad_sigmoidRKfS0_)
$_Z35LIF_hard_reset_backward_cuda_kernelPfS_PKfS1_S1_S1_S1_ffifffbi$_Z12grad_sigmoidRKfS0_:
[----:B------:R-:W-:Y:S01]  /*03e0*/  VIADD R1, R1, 0xfffffff0 ;  /* 0xfffffff001017836 */ /* 0x000fe20000000000 */
[----:B------:R-:W-:-:S04]  /*03f0*/  MOV R3, R5 ;  /* 0x0000000500037202 */ /* 0x000fc80000000f00 */
[----:B------:R-:W-:Y:S04]  /*0400*/  STL [R1+0xc], R21 ;  /* 0x00000c1501007387 */ /* 0x000fe80000100800 */
[----:B------:R-:W-:Y:S04]  /*0410*/  STL [R1+0x8], R20 ;  /* 0x0000081401007387 */ /* 0x000fe80000100800 */
[----:B------:R0:W-:Y:S04]  /*0420*/  STL [R1+0x4], R16 ;  /* 0x0000041001007387 */ /* 0x0001e80000100800 */
[----:B------:R1:W-:Y:S01]  /*0430*/  STL [R1], R2 ;  /* 0x0000000201007387 */ /* 0x0003e20000100800 */
[----:B0-----:R-:W0:Y:S05]  /*0440*/  BMOV.32.CLEAR R16, B6 ;  /* 0x0000000006107355 */ /* 0x001e2a0000100000 */
[----:B-1----:R-:W-:Y:S01]  /*0450*/  IMAD.MOV.U32 R2, RZ, RZ, R4 ;  /* 0x000000ffff027224 */ /* 0x002fe200078e0004 */
[----:B------:R-:W1:Y:S05]  /*0460*/  LDCU.64 UR4, c[0x0][0x358] ;  /* 0x00006b00ff0477ac */ /* 0x000e6a0008000a00 */
[----:B-1----:R-:W2:Y:S04]  /*0470*/  LD.E R2, desc[UR4][R2.64] ;  /* 0x0000000402027980 */ /* 0x002ea8000c101900 */
[----:B------:R-:W2:Y:S01]  /*0480*/  LD.E R7, desc[UR4][R6.64] ;  /* 0x0000000406077980 */ /* 0x000ea2000c101900 */
[----:B------:R-:W-:-:S02]  /*0490*/  HFMA2 R9, -RZ, RZ, 3.7421875, 0 ;  /* 0x437c0000ff097431 */ /* 0x000fc400000001ff */
[----:B------:R-:W-:Y:S01]  /*04a0*/  IMAD.MOV.U32 R5, RZ, RZ, 0x3bbb989d ;  /* 0x3bbb989dff057424 */ /* 0x000fe200078e00ff */
[----:B------:R-:W-:Y:S01]  /*04b0*/  BSSY.RECONVERGENT B6, `(.L_x_0) ;  /* 0x0000016000067945 */ /* 0x000fe20003800200 */
[----:B--2---:R-:W-:-:S04]  /*04c0*/  FMUL R0, R2, -R7 ;  /* 0x8000000702007220 */ /* 0x004fc80000400000 */
[----:B------:R-:W-:-:S04]  /*04d0*/  FFMA.SAT R4, R0, R5, 0.5 ;  /* 0x3f00000000047423 */ /* 0x000fc80000002005 */
[----:B------:R-:W-:-:S04]  /*04e0*/  FFMA.RM R4, R4, R9, 12582913 ;  /* 0x4b40000104047423 */ /* 0x000fc80000004009 */
[C---:B------:R-:W-:Y:S01]  /*04f0*/  FADD R5, R4.reuse, -12583039 ;  /* 0xcb40007f04057421 */ /* 0x040fe20000000000 */
[----:B------:R-:W-:-:S03]  /*0500*/  IMAD.SHL.U32 R4, R4, 0x800000, RZ ;  /* 0x0080000004047824 */ /* 0x000fc600078e00ff */
[----:B------:R-:W-:-:S04]  /*0510*/  FFMA R5, R0, 1.4426950216293334961, -R5 ;  /* 0x3fb8aa3b00057823 */ /* 0x000fc80000000805 */
[----:B------:R-:W-:-:S06]  /*0520*/  FFMA R5, R0, 1.925963033500011079e-08, R5 ;  /* 0x32a5706000057823 */ /* 0x000fcc0000000005 */
[----:B------:R-:W1:Y:S02]  /*0530*/  MUFU.EX2 R5, R5 ;  /* 0x0000000500057308 */ /* 0x000e640000000800 */
[----:B-1----:R-:W-:-:S04]  /*0540*/  FFMA R4, R4, R5, 1 ;  /* 0x3f80000004047423 */ /* 0x002fc80000000005 */
[----:B------:R-:W-:-:S05]  /*0550*/  VIADD R0, R4, 0x1800000 ;  /* 0x0180000004007836 */ /* 0x000fca0000000000 */
[----:B------:R-:W-:-:S04]  /*0560*/  LOP3.LUT R0, R0, 0x7f800000, RZ, 0xc0, !PT ;  /* 0x7f80000000007812 */ /* 0x000fc800078ec0ff */
[----:B------:R-:W-:-:S13]  /*0570*/  ISETP.GT.U32.AND P0, PT, R0, 0x1ffffff, PT ;  /* 0x01ffffff0000780c */ /* 0x000fda0003f04070 */
[----:B0-----:R-:W-:Y:S05]  /*0580*/  @P0 BRA `(.L_x_1) ;  /* 0x0000000000100947 */ /* 0x001fea0003800000 */
[----:B------:R-:W-:Y:S02]  /*0590*/  MOV R20, 0x5c0 ;  /* 0x000005c000147802 */ /* 0x000fe40000000f00 */
[----:B------:R-:W-:-:S07]  /*05a0*/  MOV R21, 0x0 ;  /* 0x0000000000157802 */ /* 0x000fce0000000f00 */
[----:B------:R-:W-:Y:S05]  /*05b0*/  CALL.REL.NOINC `($__internal_0_$__cuda_sm20_rcp_rn_f32_slowpath) ;  /* 0x0000000000d47944 */ /* 0x000fea0003c00000 */
[----:B------:R-:W-:Y:S05]  /*05c0*/  BRA `(.L_x_2) ;  /* 0x0000000000107947 */ /* 0x000fea0003800000 */
.L_x_1:
[----:B------:R-:W0:Y:S02]  /*05d0*/  MUFU.RCP R3, R4 ;  /* 0x0000000400037308 */ /* 0x000e240000001000 */
[----:B0-----:R-:W-:-:S04]  /*05e0*/  FFMA R0, R4, R3, -1 ;  /* 0xbf80000004007423 */ /* 0x001fc80000000003 */
[----:B------:R-:W-:-:S04]  /*05f0*/  FADD.FTZ R0, -R0, -RZ ;  /* 0x800000ff00007221 */ /* 0x000fc80000010100 */
[----:B------:R-:W-:-:S07]  /*0600*/  FFMA R4, R3, R0, R3 ;  /* 0x0000000003047223 */ /* 0x000fce0000000003 */
.L_x_2:
[----:B------:R-:W-:Y:S05]  /*0610*/  BSYNC.RECONVERGENT B6 ;  /* 0x0000000000067941 */ /* 0x000fea0003800200 */
.L_x_0:
[----:B------:R-:W2:Y:S01]  /*0620*/  LDL R20, [R1+0x8] ;  /* 0x0000080001147983 */ /* 0x000ea20000100800 */
[----:B------:R-:W-:Y:S01]  /*0630*/  FADD R3, -R4, 1 ;  /* 0x3f80000004037421 */ /* 0x000fe20000000100 */
[----:B------:R0:W-:Y:S05]  /*0640*/  BMOV.32 B6, R16 ;  /* 0x0000001006007356 */ /* 0x0001ea0000000000 */
[----:B------:R-:W2:Y:S01]  /*0650*/  LDL R21, [R1+0xc] ;  /* 0x00000c0001157983 */ /* 0x000ea20000100800 */
[----:B------:R-:W-:-:S03]  /*0660*/  FMUL R3, R3, R4 ;  /* 0x0000000403037220 */ /* 0x000fc60000400000 */
[----:B0-----:R-:W2:Y:S01]  /*0670*/  LDL R16, [R1+0x4] ;  /* 0x0000040001107983 */ /* 0x001ea20000100800 */
[----:B------:R-:W-:-:S03]  /*0680*/  FMUL R4, R2, R3 ;  /* 0x0000000302047220 */ /* 0x000fc60000400000 */
[----:B------:R0:W2:Y:S02]  /*0690*/  LDL R2, [R1] ;  /* 0x0000000001027983 */ /* 0x0000a40000100800 */
[----:B0-----:R-:W-:Y:S01]  /*06a0*/  VIADD R1, R1, 0x10 ;  /* 0x0000001001017836 */ /* 0x001fe20000000000 */
[----:B--2---:R-:W-:Y:S06]  /*06b0*/  RET.REL.NODEC R20 `(_Z35LIF_hard_reset_backward_cuda_kernelPfS_PKfS1_S1_S1_S1_ffifffbi) ;  /* 0xfffffff814507950 */ /* 0x004fec0003c3ffff */
        .type           $_Z35LIF_hard_reset_backward_cuda_kernelPfS_PKfS1_S1_S1_S1_ffifffbi$_Z9grad_atanRKfS0_,@function
        .size           $_Z35LIF_hard_reset_backward_cuda_kernelPfS_PKfS1_S1_S1_S1_ffifffbi$_Z9grad_atanRKfS0_,($__internal_0_$__cuda_sm20_rcp_rn_f32_slowpath - $_Z35LIF_hard_reset_backward_cuda_kernelPfS_PKfS1_S1_S1_S1_ffifffbi$_Z9grad_atanRKfS0_)
$_Z35LIF_hard_reset_backward_cuda_kernelPfS_PKfS1_S1_S1_S1_ffifffbi$_Z9grad_atanRKfS0_:
[----:B------:R-:W-:-:S05]  /*06c0*/  VIADD R1, R1, 0xfffffff0 ;  /* 0xfffffff001017836 */ /* 0x000fca0000000000 */
[----:B------:R-:W-:Y:S04]  /*06d0*/  STL [R1+0x8], R21 ;  /* 0x0000081501007387 */ /* 0x000fe80000100800 */
[----:B------:R-:W-:Y:S04]  /*06e0*/  STL [R1+0x4], R20 ;  /* 0x0000041401007387 */ /* 0x000fe80000100800 */
[----:B------:R0:W-:Y:S02]  /*06f0*/  STL [R1], R2 ;  /* 0x0000000201007387 */ /* 0x0001e40000100800 */
[----:B0-----:R-:W0:Y:S05]  /*0700*/  BMOV.32.CLEAR R2, B6 ;  /* 0x0000000006027355 */ /* 0x001e2a0000100000 */
[----:B------:R-:W1:Y:S02]  /*0710*/  LDCU.64 UR4, c[0x0][0x358] ;  /* 0x00006b00ff0477ac */ /* 0x000e640008000a00 */
[----:B-1----:R-:W2:Y:S04]  /*0720*/  LD.E R4, desc[UR4][R4.64] ;  /* 0x0000000404047980 */ /* 0x002ea8000c101900 */
[----:B------:R-:W3:Y:S01]  /*0730*/  LD.E R6, desc[UR4][R6.64] ;  /* 0x0000000406067980 */ /* 0x000ee2000c101900 */
[----:B------:R-:W-:Y:S01]  /*0740*/  UMOV UR4, 0x54442d18 ;  /* 0x54442d1800047882 */ /* 0x000fe20000000000 */
[----:B------:R-:W-:Y:S01]  /*0750*/  UMOV UR5, 0x3ff921fb ;  /* 0x3ff921fb00057882 */ /* 0x000fe20000000000 */
[----:B------:R-:W-:Y:S01]  /*0760*/  BSSY.RECONVERGENT B6, `(.L_x_3) ;  /* 0x0000014000067945 */ /* 0x000fe20003800200 */
[----:B--2---:R-:W1:Y:S01]  /*0770*/  F2F.F64.F32 R8, R4 ;  /* 0x0000000400087310 */ /* 0x004e620000201800 */
[----:B------:R-:W-:-:S07]  /*0780*/  FMUL R0, R4, 0.5 ;  /* 0x3f00000004007820 */ /* 0x000fce0000400000 */
[----:B---3--:R-:W2:Y:S01]  /*0790*/  F2F.F64.F32 R10, R6 ;  /* 0x00000006000a7310 */ /* 0x008ea20000201800 */
[----:B-1----:R-:W-:-:S08]  /*07a0*/  DMUL R8, R8, UR4 ;  /* 0x0000000408087c28 */ /* 0x002fd00008000000 */
[----:B--2---:R-:W-:-:S10]  /*07b0*/  DMUL R8, R8, R10 ;  /* 0x0000000a08087228 */ /* 0x004fd40000000000 */
[----:B------:R-:W1:Y:S02]  /*07c0*/  F2F.F32.F64 R8, R8 ;  /* 0x0000000800087310 */ /* 0x000e640000301000 */
[----:B-1----:R-:W-:-:S06]  /*07d0*/  FFMA R5, R8, R8, 1 ;  /* 0x3f80000008057423 */ /* 0x002fcc0000000008 */
[----:B------:R-:W1:Y:S08]  /*07e0*/  MUFU.RCP R10, R5 ;  /* 0x00000005000a7308 */ /* 0x000e700000001000 */
[----:B------:R-:W2:Y:S01]  /*07f0*/  FCHK P0, R0, R5 ;  /* 0x0000000500007302 */ /* 0x000ea20000000000 */
[----:B-1----:R-:W-:-:S04]  /*0800*/  FFMA R3, -R5, R10, 1 ;  /* 0x3f80000005037423 */ /* 0x002fc8000000010a */
[----:B------:R-:W-:-:S04]  /*0810*/  FFMA R3, R10, R3, R10 ;  /* 0x000000030a037223 */ /* 0x000fc8000000000a */
[----:B------:R-:W-:-:S04]  /*0820*/  FFMA R4, R0, R3, RZ ;  /* 0x0000000300047223 */ /* 0x000fc800000000ff */
[----:B------:R-:W-:-:S04]  /*0830*/  FFMA R6, -R5, R4, R0 ;  /* 0x0000000405067223 */ /* 0x000fc80000000100 */
[----:B------:R-:W-:Y:S01]  /*0840*/  FFMA R4, R3, R6, R4 ;  /* 0x0000000603047223 */ /* 0x000fe20000000004 */
[----:B0-2---:R-:W-:Y:S06]  /*0850*/  @!P0 BRA `(.L_x_4) ;  /* 0x0000000000108947 */ /* 0x005fec0003800000 */
[----:B------:R-:W-:Y:S01]  /*0860*/  MOV R4, R0 ;  /* 0x0000000000047202 */ /* 0x000fe20000000f00 */
[----:B------:R-:W-:Y:S01]  /*0870*/  IMAD.MOV.U32 R21, RZ, RZ, 0x0 ;  /* 0x00000000ff157424 */ /* 0x000fe200078e00ff */
[----:B------:R-:W-:-:S07]  /*0880*/  MOV R20, 0x8a0 ;  /* 0x000008a000147802 */ /* 0x000fce0000000f00 */
[----:B------:R-:W-:Y:S05]  /*0890*/  CALL.REL.NOINC `($__internal_1_$__cuda_sm3x_div_rn_noftz_f32_slowpath) ;  /* 0x0000000000f47944 */ /* 0x000fea0003c00000 */
.L_x_4:
[----:B------:R-:W-:Y:S05]  /*08a0*/  BSYNC.RECONVERGENT B6 ;  /* 0x0000000000067941 */ /* 0x000fea0003800200 */
.L_x_3:
[----:B------:R-:W2:Y:S01]  /*08b0*/  LDL R20, [R1+0x4] ;  /* 0x0000040001147983 */ /* 0x000ea20000100800 */
[----:B------:R0:W-:Y:S05]  /*08c0*/  BMOV.32 B6, R2 ;  /* 0x0000000206007356 */ /* 0x0001ea0000000000 */
[----:B------:R-:W2:Y:S04]  /*08d0*/  LDL R21, [R1+0x8] ;  /* 0x0000080001157983 */ /* 0x000ea80000100800 */
[----:B0-----:R0:W2:Y:S02]  /*08e0*/  LDL R2, [R1] ;  /* 0x0000000001027983 */ /* 0x0010a40000100800 */
[----:B0-----:R-:W-:Y:S01]  /*08f0*/  VIADD R1, R1, 0x10 ;  /* 0x0000001001017836 */ /* 0x001fe20000000000 */
[----:B--2---:R-:W-:Y:S06]  /*0900*/  RET.REL.NODEC R20 `(_Z35LIF_hard_reset_backward_cuda_kernelPfS_PKfS1_S1_S1_S1_ffifffbi) ;  /* 0xfffffff414bc7950 */ /* 0x004fec0003c3ffff */
        .weak           $__internal_0_$__cuda_sm20_rcp_rn_f32_slowpath
        .type           $__internal_0_$__cuda_sm20_rcp_rn_f32_slowpath,@function
        .size           $__internal_0_$__cuda_sm20_rcp_rn_f32_slowpath,($__internal_1_$__cuda_sm3x_div_rn_noftz_f32_slowpath - $__internal_0_$__cuda_sm20_rcp_rn_f32_slowpath)
$__internal_0_$__cuda_sm20_rcp_rn_f32_slowpath:
[----:B------:R-:W-:-:S05]  /*0910*/  IADD3 R1, PT, PT, R1, -0x8, RZ ;  /* 0xfffffff801017810 */ /* 0x000fca0007ffe0ff */
[----:B------:R0:W-:Y:S01]  /*0920*/  STL [R1], R2 ;  /* 0x0000000201007387 */ /* 0x0001e20000100800 */
[----:B------:R-:W-:Y:S01]  /*0930*/  IMAD.SHL.U32 R0, R4, 0x2, RZ ;  /* 0x0000000204007824 */ /* 0x000fe200078e00ff */
[----:B------:R-:W-:Y:S04]  /*0940*/  BSSY.RECONVERGENT B0, `(.L_x_5) ;  /* 0x000002f000007945 */ /* 0x000fe80003800200 */
[----:B------:R-:W-:-:S04]  /*0950*/  SHF.R.U32.HI R8, RZ, 0x18, R0 ;  /* 0x00000018ff087819 */ /* 0x000fc80000011600 */
[----:B------:R-:W-:-:S13]  /*0960*/  ISETP.NE.U32.AND P0, PT, R8, RZ, PT ;  /* 0x000000ff0800720c */ /* 0x000fda0003f05070 */
[----:B0-----:R-:W-:Y:S05]  /*0970*/  @P0 BRA `(.L_x_6) ;  /* 0x0000000000240947 */ /* 0x001fea0003800000 */
[----:B------:R-:W-:-:S13]  /*0980*/  ISETP.NE.AND P0, PT, R0, RZ, PT ;  /* 0x000000ff0000720c */ /* 0x000fda0003f05270 */
[----:B------:R-:W-:Y:S02]  /*0990*/  @P0 FFMA R2, R4, 1.84467440737095516160e+19, RZ ;  /* 0x5f80000004020823 */ /* 0x000fe400000000ff */
[----:B------:R-:W-:Y:S08]  /*09a0*/  @!P0 MUFU.RCP R4, R4 ;  /* 0x0000000400048308 */ /* 0x000ff00000001000 */
[----:B------:R-:W0:Y:S02]  /*09b0*/  @P0 MUFU.RCP R3, R2 ;  /* 0x0000000200030308 */ /* 0x000e240000001000 */
[----:B0-----:R-:W-:-:S04]  /*09c0*/  @P0 FFMA R0, R2, R3, -1 ;  /* 0xbf80000002000423 */ /* 0x001fc80000000003 */
[----:B------:R-:W-:-:S04]  /*09d0*/  @P0 FADD.FTZ R0, -R0, -RZ ;  /* 0x800000ff00000221 */ /* 0x000fc80000010100 */
[----:B------:R-:W-:-:S04]  /*09e0*/  @P0 FFMA R0, R3, R0, R3 ;  /* 0x0000000003000223 */ /* 0x000fc80000000003 */
[----:B------:R-:W-:Y:S01]  /*09f0*/  @P0 FFMA R4, R0, 1.84467440737095516160e+19, RZ ;  /* 0x5f80000000040823 */ /* 0x000fe200000000ff */
[----:B------:R-:W-:Y:S06]  /*0a00*/  BRA `(.L_x_7) ;  /* 0x0000000000887947 */ /* 0x000fec0003800000 */
.L_x_6:
[----:B------:R-:W-:-:S05]  /*0a10*/  VIADD R10, R8, 0xffffff03 ;  /* 0xffffff03080a7836 */ /* 0x000fca0000000000 */
[----:B------:R-:W-:-:S13]  /*0a20*/  ISETP.GT.U32.AND P0, PT, R10, 0x1, PT ;  /* 0x000000010a00780c */ /* 0x000fda0003f04070 */
[----:B------:R-:W-:Y:S05]  /*0a30*/  @P0 BRA `(.L_x_8) ;  /* 0x0000000000780947 */ /* 0x000fea0003800000 */
[----:B------:R-:W-:Y:S02]  /*0a40*/  LOP3.LUT R0, R4, 0x7fffff, RZ, 0xc0, !PT ;  /* 0x007fffff04007812 */ /* 0x000fe400078ec0ff */
[----:B------:R-:W-:Y:S02]  /*0a50*/  MOV R7, 0x3 ;  /* 0x0000000300077802 */ /* 0x000fe40000000f00 */
[----:B------:R-:W-:Y:S02]  /*0a60*/  LOP3.LUT R0, R0, 0x3f800000, RZ, 0xfc, !PT ;  /* 0x3f80000000007812 */ /* 0x000fe400078efcff */
[----:B------:R-:W-:Y:S02]  /*0a70*/  SHF.L.U32 R7, R7, R10, RZ ;  /* 0x0000000a07077219 */ /* 0x000fe400000006ff */
[----:B------:R-:W0:Y:S02]  /*0a80*/  MUFU.RCP R3, R0 ;  /* 0x0000000000037308 */ /* 0x000e240000001000 */
[----:B0-----:R-:W-:-:S04]  /*0a90*/  FFMA R2, R0, R3, -1 ;  /* 0xbf80000000027423 */ /* 0x001fc80000000003 */
[----:B------:R-:W-:-:S04]  /*0aa0*/  FADD.FTZ R2, -R2, -RZ ;  /* 0x800000ff02027221 */ /* 0x000fc80000010100 */
[CCC-:B------:R-:W-:Y:S01]  /*0ab0*/  FFMA.RM R5, R3.reuse, R2.reuse, R3.reuse ;  /* 0x0000000203057223 */ /* 0x1c0fe20000004003 */
[----:B------:R-:W-:-:S04]  /*0ac0*/  FFMA.RP R6, R3, R2, R3 ;  /* 0x0000000203067223 */ /* 0x000fc80000008003 */
[C---:B------:R-:W-:Y:S02]  /*0ad0*/  LOP3.LUT R2, R5.reuse, 0x7fffff, RZ, 0xc0, !PT ;  /* 0x007fffff05027812 */ /* 0x040fe400078ec0ff */
[----:B------:R-:W-:Y:S02]  /*0ae0*/  FSETP.NEU.FTZ.AND P0, PT, R5, R6, PT ;  /* 0x000000060500720b */ /* 0x000fe40003f1d000 */
[----:B------:R-:W-:Y:S02]  /*0af0*/  LOP3.LUT R2, R2, 0x800000, RZ, 0xfc, !PT ;  /* 0x0080000002027812 */ /* 0x000fe400078efcff */
[----:B------:R-:W-:Y:S02]  /*0b00*/  SEL R3, RZ, 0xffffffff, !P0 ;  /* 0xffffffffff037807 */ /* 0x000fe40004000000 */
[----:B------:R-:W-:-:S03]  /*0b10*/  LOP3.LUT R7, R7, R2, RZ, 0xc0, !PT ;  /* 0x0000000207077212 */ /* 0x000fc600078ec0ff */
[----:B------:R-:W-:Y:S01]  /*0b20*/  IMAD.MOV R3, RZ, RZ, -R3 ;  /* 0x000000ffff037224 */ /* 0x000fe200078e0a03 */
[----:B------:R-:W-:-:S04]  /*0b30*/  SHF.R.U32.HI R7, RZ, R10, R7 ;  /* 0x0000000aff077219 */ /* 0x000fc80000011607 */
[----:B------:R-:W-:Y:S02]  /*0b40*/  LOP3.LUT P1, RZ, R3, R10, R2, 0xf8, !PT ;  /* 0x0000000a03ff7212 */ /* 0x000fe4000782f802 */
[C---:B------:R-:W-:Y:S02]  /*0b50*/  LOP3.LUT P0, RZ, R7.reuse, 0x1, RZ, 0xc0, !PT ;  /* 0x0000000107ff7812 */ /* 0x040fe4000780c0ff */
[----:B------:R-:W-:Y:S02]  /*0b60*/  LOP3.LUT P2, RZ, R7, 0x2, RZ, 0xc0, !PT ;  /* 0x0000000207ff7812 */ /* 0x000fe4000784c0ff */
[----:B------:R-:W-:Y:S02]  /*0b70*/  IADD3 R3, PT, PT, R8, -0xfc, RZ ;  /* 0xffffff0408037810 */ /* 0x000fe40007ffe0ff */
[----:B------:R-:W-:Y:S02]  /*0b80*/  PLOP3.LUT P0, PT, P0, P1, P2, 0xe0, 0x0 ;  /* 0x000000000000781c */ /* 0x000fe40000703c20 */
[----:B------:R-:W-:-:S02]  /*0b90*/  LOP3.LUT P1, RZ, R4, 0x7fffff, RZ, 0xc0, !PT ;  /* 0x007fffff04ff7812 */ /* 0x000fc4000782c0ff */
[----:B------:R-:W-:Y:S02]  /*0ba0*/  SEL R0, RZ, 0x1, !P0 ;  /* 0x00000001ff007807 */ /* 0x000fe40004000000 */
[----:B------:R-:W-:-:S03]  /*0bb0*/  SHF.R.U32.HI R3, RZ, R3, R2 ;  /* 0x00000003ff037219 */ /* 0x000fc60000011602 */
[----:B------:R-:W-:-:S05]  /*0bc0*/  IMAD.MOV R0, RZ, RZ, -R0 ;  /* 0x000000ffff007224 */ /* 0x000fca00078e0a00 */
[----:B------:R-:W-:-:S13]  /*0bd0*/  ISETP.GE.AND P0, PT, R0, RZ, PT ;  /* 0x000000ff0000720c */ /* 0x000fda0003f06270 */
[----:B------:R-:W-:-:S04]  /*0be0*/  @!P0 VIADD R3, R3, 0x1 ;  /* 0x0000000103038836 */ /* 0x000fc80000000000 */
[----:B------:R-:W-:-:S05]  /*0bf0*/  @!P1 IMAD.SHL.U32 R3, R3, 0x2, RZ ;  /* 0x0000000203039824 */ /* 0x000fca00078e00ff */
[----:B------:R-:W-:Y:S01]  /*0c00*/  LOP3.LUT R4, R3, 0x80000000, R4, 0xf8, !PT ;  /* 0x8000000003047812 */ /* 0x000fe200078ef804 */
[----:B------:R-:W-:Y:S06]  /*0c10*/  BRA `(.L_x_7) ;  /* 0x0000000000047947 */ /* 0x000fec0003800000 */
.L_x_8:
[----:B------:R-:W0:Y:S02]  /*0c20*/  MUFU.RCP R4, R4 ;  /* 0x0000000400047308 */ /* 0x000e240000001000 */
.L_x_7:
[----:B------:R-:W-:Y:S05]  /*0c30*/  BSYNC.RECONVERGENT B0 ;  /* 0x0000000000007941 */ /* 0x000fea0003800200 */
.L_x_5:
[----:B------:R1:W0:Y:S02]  /*0c40*/  LDL R2, [R1] ;  /* 0x0000000001027983 */ /* 0x0002240000100800 */
[----:B-1----:R-:W-:Y:S01]  /*0c50*/  IADD3 R1, PT, PT, R1, 0x8, RZ ;  /* 0x0000000801017810 */ /* 0x002fe20007ffe0ff */
[----:B0-----:R-:W-:Y:S06]  /*0c60*/  RET.REL.NODEC R20 `(_Z35LIF_hard_reset_backward_cuda_kernelPfS_PKfS1_S1_S1_S1_ffifffbi) ;  /* 0xfffffff014e47950 */ /* 0x001fec0003c3ffff */
        .weak           $__internal_1_$__cuda_sm3x_div_rn_noftz_f32_slowpath
        .type           $__internal_1_$__cuda_sm3x_div_rn_noftz_f32_slowpath,@function
        .size           $__internal_1_$__cuda_sm3x_div_rn_noftz_f32_slowpath,(.L_x_24 - $__internal_1_$__cuda_sm3x_div_rn_noftz_f32_slowpath)
$__internal_1_$__cuda_sm3x_div_rn_noftz_f32_slowpath:
[----:B------:R-:W-:-:S05]  /*0c70*/  VIADD R1, R1, 0xfffffff8 ;  /* 0xfffffff801017836 */ /* 0x000fca0000000000 */
[----:B------:R0:W-:Y:S02]  /*0c80*/  STL [R1], R2 ;  /* 0x0000000201007387 */ /* 0x0001e40000100800 */
[----:B0-----:R-:W-:Y:S01]  /*0c90*/  SHF.R.U32.HI R2, RZ, 0x17, R5 ;  /* 0x00000017ff027819 */ /* 0x001fe20000011605 */
[----:B------:R-:W-:Y:S01]  /*0ca0*/  BSSY.RECONVERGENT B0, `(.L_x_9) ;  /* 0x0000062000007945 */ /* 0x000fe20003800200 */
[----:B------:R-:W-:Y:S02]  /*0cb0*/  SHF.R.U32.HI R0, RZ, 0x17, R4 ;  /* 0x00000017ff007819 */ /* 0x000fe40000011604 */
[----:B------:R-:W-:Y:S02]  /*0cc0*/  LOP3.LUT R8, R2, 0xff, RZ, 0xc0, !PT ;  /* 0x000000ff02087812 */ /* 0x000fe400078ec0ff */
[----:B------:R-:W-:-:S03]  /*0cd0*/  LOP3.LUT R3, R0, 0xff, RZ, 0xc0, !PT ;  /* 0x000000ff00037812 */ /* 0x000fc600078ec0ff */
[----:B------:R-:W-:Y:S01]  /*0ce0*/  VIADD R6, R8, 0xffffffff ;  /* 0xffffffff08067836 */ /* 0x000fe20000000000 */
[----:B------:R-:W-:-:S04]  /*0cf0*/  IADD3 R0, PT, PT, R3, -0x1, RZ ;  /* 0xffffffff03007810 */ /* 0x000fc80007ffe0ff */
[----:B------:R-:W-:-:S04]  /*0d00*/  ISETP.GT.U32.AND P0, PT, R6, 0xfd, PT ;  /* 0x000000fd0600780c */ /* 0x000fc80003f04070 */
[----:B------:R-:W-:-:S13]  /*0d10*/  ISETP.GT.U32.OR P0, PT, R0, 0xfd, P0 ;  /* 0x000000fd0000780c */ /* 0x000fda0000704470 */
[----:B------:R-:W-:Y:S01]  /*0d20*/  @!P0 IMAD.MOV.U32 R2, RZ, RZ, RZ ;  /* 0x000000ffff028224 */ /* 0x000fe200078e00ff */
[----:B------:R-:W-:Y:S06]  /*0d30*/  @!P0 BRA `(.L_x_10) ;  /* 0x00000000005c8947 */ /* 0x000fec0003800000 */
[----:B------:R-:W-:Y:S02]  /*0d40*/  FSETP.GTU.FTZ.AND P0, PT, |R4|, +INF , PT ;  /* 0x7f8000000400780b */ /* 0x000fe40003f1c200 */
[----:B------:R-:W-:-:S04]  /*0d50*/  FSETP.GTU.FTZ.AND P1, PT, |R5|, +INF , PT ;  /* 0x7f8000000500780b */ /* 0x000fc80003f3c200 */
[----:B------:R-:W-:-:S13]  /*0d60*/  PLOP3.LUT P0, PT, P0, P1, PT, 0xf8, 0x8f ;  /* 0x00000000008f781c */ /* 0x000fda0000703f70 */
[----:B------:R-:W-:Y:S05]  /*0d70*/  @P0 BRA `(.L_x_11) ;  /* 0x00000004004c0947 */ /* 0x000fea0003800000 */
[----:B------:R-:W-:-:S13]  /*0d80*/  LOP3.LUT P0, RZ, R5, 0x7fffffff, R4, 0xc8, !PT ;  /* 0x7fffffff05ff7812 */ /* 0x000fda000780c804 */
[----:B------:R-:W-:Y:S05]  /*0d90*/  @!P0 BRA `(.L_x_12) ;  /* 0x00000004003c8947 */ /* 0x000fea0003800000 */
[C---:B------:R-:W-:Y:S02]  /*0da0*/  FSETP.NEU.FTZ.AND P2, PT, |R4|.reuse, +INF , PT ;  /* 0x7f8000000400780b */ /* 0x040fe40003f5d200 */
[----:B------:R-:W-:Y:S02]  /*0db0*/  FSETP.NEU.FTZ.AND P1, PT, |R5|, +INF , PT ;  /* 0x7f8000000500780b */ /* 0x000fe40003f3d200 */
[----:B------:R-:W-:-:S11]  /*0dc0*/  FSETP.NEU.FTZ.AND P0, PT, |R4|, +INF , PT ;  /* 0x7f8000000400780b */ /* 0x000fd60003f1d200 */
[----:B------:R-:W-:Y:S05]  /*0dd0*/  @!P1 BRA !P2, `(.L_x_12) ;  /* 0x00000004002c9947 */ /* 0x000fea0005000000 */
[----:B------:R-:W-:-:S04]  /*0de0*/  LOP3.LUT P2, RZ, R4, 0x7fffffff, RZ, 0xc0, !PT ;  /* 0x7fffffff04ff7812 */ /* 0x000fc8000784c0ff */
[----:B------:R-:W-:-:S13]  /*0df0*/  PLOP3.LUT P1, PT, P1, P2, PT, 0x2f, 0xf2 ;  /* 0x0000000000f2781c */ /* 0x000fda0000f24577 */
[----:B------:R-:W-:Y:S05]  /*0e00*/  @P1 BRA `(.L_x_13) ;  /* 0x0000000400181947 */ /* 0x000fea0003800000 */
[----:B------:R-:W-:-:S04]  /*0e10*/  LOP3.LUT P1, RZ, R5, 0x7fffffff, RZ, 0xc0, !PT ;  /* 0x7fffffff05ff7812 */ /* 0x000fc8000782c0ff */
[----:B------:R-:W-:-:S13]  /*0e20*/  PLOP3.LUT P0, PT, P0, P1, PT, 0x2f, 0xf2 ;  /* 0x0000000000f2781c */ /* 0x000fda0000702577 */
[----:B------:R-:W-:Y:S05]  /*0e30*/  @P0 BRA `(.L_x_14) ;  /* 0x0000000400000947 */ /* 0x000fea0003800000 */
[----:B------:R-:W-:Y:S02]  /*0e40*/  ISETP.GE.AND P0, PT, R0, RZ, PT ;  /* 0x000000ff0000720c */ /* 0x000fe40003f06270 */
[----:B------:R-:W-:-:S11]  /*0e50*/  ISETP.GE.AND P1, PT, R6, RZ, PT ;  /* 0x000000ff0600720c */ /* 0x000fd60003f26270 */
[----:B------:R-:W-:Y:S01]  /*0e60*/  @P0 IMAD.MOV.U32 R2, RZ, RZ, RZ ;  /* 0x000000ffff020224 */ /* 0x000fe200078e00ff */
[----:B------:R-:W-:Y:S01]  /*0e70*/  @!P0 MOV R2, 0xffffffc0 ;  /* 0xffffffc000028802 */ /* 0x000fe20000000f00 */
[----:B------:R-:W-:Y:S01]  /*0e80*/  @!P0 FFMA R4, R4, 1.84467440737095516160e+19, RZ ;  /* 0x5f80000004048823 */ /* 0x000fe200000000ff */
[----:B------:R-:W-:-:S03]  /*0e90*/  @!P1 FFMA R5, R5, 1.84467440737095516160e+19, RZ ;  /* 0x5f80000005059823 */ /* 0x000fc600000000ff */
[----:B------:R-:W-:-:S07]  /*0ea0*/  @!P1 VIADD R2, R2, 0x40 ;  /* 0x0000004002029836 */ /* 0x000fce0000000000 */
.L_x_10:
[----:B------:R-:W-:Y:S01]  /*0eb0*/  LEA R0, R8, 0xc0800000, 0x17 ;  /* 0xc080000008007811 */ /* 0x000fe200078eb8ff */
[----:B------:R-:W-:Y:S01]  /*0ec0*/  BSSY.RECONVERGENT B1, `(.L_x_15) ;  /* 0x0000036000017945 */ /* 0x000fe20003800200 */
[----:B------:R-:W-:-:S03]  /*0ed0*/  IADD3 R3, PT, PT, R3, -0x7f, RZ ;  /* 0xffffff8103037810 */ /* 0x000fc60007ffe0ff */
[----:B------:R-:W-:Y:S02]  /*0ee0*/  IMAD.IADD R5, R5, 0x1, -R0 ;  /* 0x0000000105057824 */ /* 0x000fe400078e0a00 */
[C---:B------:R-:W-:Y:S01]  /*0ef0*/  IMAD R0, R3.reuse, -0x800000, R4 ;  /* 0xff80000003007824 */ /* 0x040fe200078e0204 */
[----:B------:R-:W-:Y:S01]  /*0f00*/  IADD3 R3, PT, PT, R3, 0x7f, -R8 ;  /* 0x0000007f03037810 */ /* 0x000fe20007ffe808 */
[----:B------:R-:W0:Y:S01]  /*0f10*/  MUFU.RCP R6, R5 ;  /* 0x0000000500067308 */ /* 0x000e220000001000 */
[----:B------:R-:W-:-:S03]  /*0f20*/  FADD.FTZ R7, -R5, -RZ ;  /* 0x800000ff05077221 */ /* 0x000fc60000010100 */
[----:B------:R-:W-:Y:S02]  /*0f30*/  IMAD.IADD R3, R3, 0x1, R2 ;  /* 0x0000000103037824 */ /* 0x000fe400078e0202 */
[----:B0-----:R-:W-:-:S04]  /*0f40*/  FFMA R9, R6, R7, 1 ;  /* 0x3f80000006097423 */ /* 0x001fc80000000007 */
[----:B------:R-:W-:-:S04]  /*0f50*/  FFMA R11, R6, R9, R6 ;  /* 0x00000009060b7223 */ /* 0x000fc80000000006 */
[----:B------:R-:W-:-:S04]  /*0f60*/  FFMA R4, R0, R11, RZ ;  /* 0x0000000b00047223 */ /* 0x000fc800000000ff */
[----:B------:R-:W-:-:S04]  /*0f70*/  FFMA R9, R7, R4, R0 ;  /* 0x0000000407097223 */ /* 0x000fc80000000000 */
[----:B------:R-:W-:-:S04]  /*0f80*/  FFMA R6, R11, R9, R4 ;  /* 0x000000090b067223 */ /* 0x000fc80000000004 */
[----:B------:R-:W-:-:S04]  /*0f90*/  FFMA R7, R7, R6, R0 ;  /* 0x0000000607077223 */ /* 0x000fc80000000000 */
[----:B------:R-:W-:-:S05]  /*0fa0*/  FFMA R4, R11, R7, R6 ;  /* 0x000000070b047223 */ /* 0x000fca0000000006 */
[----:B------:R-:W-:-:S04]  /*0fb0*/  SHF.R.U32.HI R0, RZ, 0x17, R4 ;  /* 0x00000017ff007819 */ /* 0x000fc80000011604 */
[----:B------:R-:W-:-:S05]  /*0fc0*/  LOP3.LUT R0, R0, 0xff, RZ, 0xc0, !PT ;  /* 0x000000ff00007812 */ /* 0x000fca00078ec0ff */
[----:B------:R-:W-:-:S05]  /*0fd0*/  IMAD.IADD R8, R0, 0x1, R3 ;  /* 0x0000000100087824 */ /* 0x000fca00078e0203 */
[----:B------:R-:W-:-:S04]  /*0fe0*/  IADD3 R0, PT, PT, R8, -0x1, RZ ;  /* 0xffffffff08007810 */ /* 0x000fc80007ffe0ff */
[----:B------:R-:W-:-:S13]  /*0ff0*/  ISETP.GE.U32.AND P0, PT, R0, 0xfe, PT ;  /* 0x000000fe0000780c */ /* 0x000fda0003f06070 */
[----:B------:R-:W-:Y:S05]  /*1000*/  @!P0 BRA `(.L_x_16) ;  /* 0x0000000000808947 */ /* 0x000fea0003800000 */
[----:B------:R-:W-:-:S13]  /*1010*/  ISETP.GT.AND P0, PT, R8, 0xfe, PT ;  /* 0x000000fe0800780c */ /* 0x000fda0003f04270 */
[----:B------:R-:W-:Y:S05]  /*1020*/  @P0 BRA `(.L_x_17) ;  /* 0x00000000006c0947 */ /* 0x000fea0003800000 */
[----:B------:R-:W-:-:S13]  /*1030*/  ISETP.GE.AND P0, PT, R8, 0x1, PT ;  /* 0x000000010800780c */ /* 0x000fda0003f06270 */
[----:B------:R-:W-:Y:S05]  /*1040*/  @P0 BRA `(.L_x_18) ;  /* 0x0000000000740947 */ /* 0x000fea0003800000 */
[----:B------:R-:W-:Y:S02]  /*1050*/  ISETP.GE.AND P0, PT, R8, -0x18, PT ;  /* 0xffffffe80800780c */ /* 0x000fe40003f06270 */
[----:B------:R-:W-:-:S11]  /*1060*/  LOP3.LUT R4, R4, 0x80000000, RZ, 0xc0, !PT ;  /* 0x8000000004047812 */ /* 0x000fd600078ec0ff */
[----:B------:R-:W-:Y:S05]  /*1070*/  @!P0 BRA `(.L_x_18) ;  /* 0x0000000000688947 */ /* 0x000fea0003800000 */
[CCC-:B------:R-:W-:Y:S01]  /*1080*/  FFMA.RZ R0, R11.reuse, R7.reuse, R6.reuse ;  /* 0x000000070b007223 */ /* 0x1c0fe2000000c006 */
[C---:B------:R-:W-:Y:S02]  /*1090*/  VIADD R5, R8.reuse, 0x20 ;  /* 0x0000002008057836 */ /* 0x040fe40000000000 */
[CCC-:B------:R-:W-:Y:S01]  /*10a0*/  FFMA.RM R3, R11.reuse, R7.reuse, R6.reuse ;  /* 0x000000070b037223 */ /* 0x1c0fe20000004006 */
[----:B------:R-:W-:Y:S02]  /*10b0*/  ISETP.NE.AND P2, PT, R8, RZ, PT ;  /* 0x000000ff0800720c */ /* 0x000fe40003f45270 */
[----:B------:R-:W-:Y:S01]  /*10c0*/  LOP3.LUT R2, R0, 0x7fffff, RZ, 0xc0, !PT ;  /* 0x007fffff00027812 */ /* 0x000fe200078ec0ff */
[----:B------:R-:W-:Y:S01]  /*10d0*/  FFMA.RP R0, R11, R7, R6 ;  /* 0x000000070b007223 */ /* 0x000fe20000008006 */
[----:B------:R-:W-:Y:S01]  /*10e0*/  IMAD.MOV R6, RZ, RZ, -R8 ;  /* 0x000000ffff067224 */ /* 0x000fe200078e0a08 */
[----:B------:R-:W-:Y:S02]  /*10f0*/  ISETP.NE.AND P1, PT, R8, RZ, PT ;  /* 0x000000ff0800720c */ /* 0x000fe40003f25270 */
[----:B------:R-:W-:-:S02]  /*1100*/  LOP3.LUT R2, R2, 0x800000, RZ, 0xfc, !PT ;  /* 0x0080000002027812 */ /* 0x000fc400078efcff */
[----:B------:R-:W-:Y:S02]  /*1110*/  FSETP.NEU.FTZ.AND P0, PT, R0, R3, PT ;  /* 0x000000030000720b */ /* 0x000fe40003f1d000 */
[----:B------:R-:W-:Y:S02]  /*1120*/  SHF.L.U32 R5, R2, R5, RZ ;  /* 0x0000000502057219 */ /* 0x000fe400000006ff */
[----:B------:R-:W-:Y:S02]  /*1130*/  SEL R3, R6, RZ, P2 ;  /* 0x000000ff06037207 */ /* 0x000fe40001000000 */
[----:B------:R-:W-:Y:S02]  /*1140*/  ISETP.NE.AND P1, PT, R5, RZ, P1 ;  /* 0x000000ff0500720c */ /* 0x000fe40000f25270 */
[----:B------:R-:W-:Y:S02]  /*1150*/  SHF.R.U32.HI R3, RZ, R3, R2 ;  /* 0x00000003ff037219 */ /* 0x000fe40000011602 */
[----:B------:R-:W-:-:S02]  /*1160*/  PLOP3.LUT P0, PT, P0, P1, PT, 0xf8, 0x8f ;  /* 0x00000000008f781c */ /* 0x000fc40000703f70 */
[----:B------:R-:W-:Y:S02]  /*1170*/  SHF.R.U32.HI R5, RZ, 0x1, R3 ;  /* 0x00000001ff057819 */ /* 0x000fe40000011603 */
[----:B------:R-:W-:-:S04]  /*1180*/  SEL R0, RZ, 0x1, !P0 ;  /* 0x00000001ff007807 */ /* 0x000fc80004000000 */
[----:B------:R-:W-:-:S04]  /*1190*/  LOP3.LUT R0, R0, 0x1, R5, 0xf8, !PT ;  /* 0x0000000100007812 */ /* 0x000fc800078ef805 */
[----:B------:R-:W-:-:S04]  /*11a0*/  LOP3.LUT R0, R0, R3, RZ, 0xc0, !PT ;  /* 0x0000000300007212 */ /* 0x000fc800078ec0ff */
[----:B------:R-:W-:-:S04]  /*11b0*/  IADD3 R5, PT, PT, R5, R0, RZ ;  /* 0x0000000005057210 */ /* 0x000fc80007ffe0ff */
[----:B------:R-:W-:Y:S01]  /*11c0*/  LOP3.LUT R4, R5, R4, RZ, 0xfc, !PT ;  /* 0x0000000405047212 */ /* 0x000fe200078efcff */
[----:B------:R-:W-:Y:S06]  /*11d0*/  BRA `(.L_x_18) ;  /* 0x0000000000107947 */ /* 0x000fec0003800000 */
.L_x_17:
[----:B------:R-:W-:-:S04]  /*11e0*/  LOP3.LUT R4, R4, 0x80000000, RZ, 0xc0, !PT ;  /* 0x8000000004047812 */ /* 0x000fc800078ec0ff */
[----:B------:R-:W-:Y:S01]  /*11f0*/  LOP3.LUT R4, R4, 0x7f800000, RZ, 0xfc, !PT ;  /* 0x7f80000004047812 */ /* 0x000fe200078efcff */
[----:B------:R-:W-:Y:S06]  /*1200*/  BRA `(.L_x_18) ;  /* 0x0000000000047947 */ /* 0x000fec0003800000 */
.L_x_16:
[----:B------:R-:W-:-:S07]  /*1210*/  IMAD R4, R3, 0x800000, R4 ;  /* 0x0080000003047824 */ /* 0x000fce00078e0204 */
.L_x_18:
[----:B------:R-:W-:Y:S05]  /*1220*/  BSYNC.RECONVERGENT B1 ;  /* 0x0000000000017941 */ /* 0x000fea0003800200 */
.L_x_15:
[----:B------:R-:W-:Y:S05]  /*1230*/  BRA `(.L_x_19) ;  /* 0x0000000000207947 */ /* 0x000fea0003800000 */
.L_x_14:
[----:B------:R-:W-:-:S04]  /*1240*/  LOP3.LUT R4, R5, 0x80000000, R4, 0x48, !PT ;  /* 0x8000000005047812 */ /* 0x000fc800078e4804 */
[----:B------:R-:W-:Y:S01]  /*1250*/  LOP3.LUT R4, R4, 0x7f800000, RZ, 0xfc, !PT ;  /* 0x7f80000004047812 */ /* 0x000fe200078efcff */
[----:B------:R-:W-:Y:S06]  /*1260*/  BRA `(.L_x_19) ;  /* 0x0000000000147947 */ /* 0x000fec0003800000 */
.L_x_13:
[----:B------:R-:W-:Y:S01]  /*1270*/  LOP3.LUT R4, R5, 0x80000000, R4, 0x48, !PT ;  /* 0x8000000005047812 */ /* 0x000fe200078e4804 */
[----:B------:R-:W-:Y:S06]  /*1280*/  BRA `(.L_x_19) ;  /* 0x00000000000c7947 */ /* 0x000fec0003800000 */
.L_x_12:
[----:B------:R-:W0:Y:S01]  /*1290*/  MUFU.RSQ R4, -QNAN ;  /* 0xffc0000000047908 */ /* 0x000e220000001400 */
[----:B------:R-:W-:Y:S05]  /*12a0*/  BRA `(.L_x_19) ;  /* 0x0000000000047947 */ /* 0x000fea0003800000 */
.L_x_11:
[----:B------:R-:W-:-:S07]  /*12b0*/  FADD.FTZ R4, R4, R5 ;  /* 0x0000000504047221 */ /* 0x000fce0000010000 */
.L_x_19:
[----:B------:R-:W-:Y:S05]  /*12c0*/  BSYNC.RECONVERGENT B0 ;  /* 0x0000000000007941 */ /* 0x000fea0003800200 */
.L_x_9:
[----:B------:R1:W0:Y:S02]  /*12d0*/  LDL R2, [R1] ;  /* 0x0000000001027983 */ /* 0x0002240000100800 */
[----:B-1----:R-:W-:Y:S01]  /*12e0*/  IADD3 R1, PT, PT, R1, 0x8, RZ ;  /* 0x0000000801017810 */ /* 0x002fe20007ffe0ff */
[----:B0-----:R-:W-:Y:S06]  /*12f0*/  RET.REL.NODEC R20 `(_Z35LIF_hard_reset_backward_cuda_kernelPfS_PKfS1_S1_S1_S1_ffifffbi) ;  /* 0xffffffec14407950 */ /* 0x001fec0003c3ffff */
.L_x_20:
[----:B------:R-:W-:-:S00]  /*1300*/  BRA `(.L_x_20) ;  /* 0xfffffffc00fc7947 */ /* 0x000fc0000383ffff */
[----:B------:R-:W-:-:S00]  /*1310*/  NOP ;  /* 0x0000000000007918 */ /* 0x000fc00000000000 */
        /* <DEDUP_REMOVED lines=14> */
.L_x_24:


//--------------------- .nv.global.init           --------------------------
	.section	.nv.global.init,"aw",@progbits
	.align	8
.nv.global.init:
	.type		grad_surrogate_function_pointer,@object
	.size		grad_surrogate_function_pointer,(.L_0 - grad_surrogate_function_pointer)
grad_surrogate_function_pointer:
        /*0000*/ 	.byte	0xc0, 0x06, 0x00, 0x00, 0x00, 0x00, 0x00, 0x00, 0xe0, 0x03, 0x00, 0x00, 0x00, 0x00, 0x00, 0x00
.L_0:


//--------------------- .nv.shared.reserved.0     --------------------------
	.section	.nv.shared.reserved.0,"aw",@nobits
	.weak		__nv_reservedSMEM_offset_0_alias
	.size		__nv_reservedSMEM_offset_0_alias, 0, 64
	.other		__nv_reservedSMEM_offset_0_alias,@"STO_CUDA_RESERVED_SHARED STV_DEFAULT"
__nv_reservedSMEM_offset_0_alias:
	.zero		0
	.zero		64


//--------------------- .nv.constant0._Z35LIF_hard_reset_backward_cuda_kernelPfS_PKfS1_S1_S1_S1_ffifffbi --------------------------
	.section	.nv.constant0._Z35LIF_hard_reset_backward_cuda_kernelPfS_PKfS1_S1_S1_S1_ffifffbi,"a",@progbits
	.sectionflags	@""
	.align	4
.nv.constant0._Z35LIF_hard_reset_backward_cuda_kernelPfS_PKfS1_S1_S1_S1_ffifffbi:
	.zero		984


//--------------------- SYMBOLS --------------------------

	.type		.nv.reservedSmem.offset0,@object
	.size		.nv.reservedSmem.offset0,0x4
